	.headerflags	@"EF_CUDA_TEXMODE_UNIFIED EF_CUDA_64BIT_ADDRESS EF_CUDA_ACCELERATORS EF_CUDA_SM90 EF_CUDA_VIRTUAL_SM(EF_CUDA_SM90)"
	.elftype	@"ET_EXEC"


//--------------------- .nv.info                  --------------------------
	.section	.nv.info,"",@"SHT_CUDA_INFO"
	.align	4


	//----- nvinfo : EIATTR_REGCOUNT
	.align		4
        /*0000*/ 	.byte	0x04, 0x2f
        /*0002*/ 	.short	(.L_3 - .L_2)
	.align		4
.L_2:
        /*0004*/ 	.word	index@(triton_poi_fused__native_batch_norm_legit_no_training_add_relu_18)
        /*0008*/ 	.word	0x0000001e


	//----- nvinfo : EIATTR_MIN_STACK_SIZE
	.align		4
.L_3:
        /*000c*/ 	.byte	0x04, 0x12
        /*000e*/ 	.short	(.L_5 - .L_4)
	.align		4
.L_4:
        /*0010*/ 	.word	index@(triton_poi_fused__native_batch_norm_legit_no_training_add_relu_18)
        /*0014*/ 	.word	0x00000000


	//----- nvinfo : EIATTR_FRAME_SIZE
	.align		4
.L_5:
        /*0018*/ 	.byte	0x04, 0x11
        /*001a*/ 	.short	(.L_7 - .L_6)
	.align		4
.L_6:
        /*001c*/ 	.word	index@(triton_poi_fused__native_batch_norm_legit_no_training_add_relu_18)
        /*0020*/ 	.word	0x00000000


	//----- nvinfo : EIATTR_MIN_STACK_SIZE
	.align		4
.L_7:
        /*0024*/ 	.byte	0x04, 0x12
        /*0026*/ 	.short	(.L_9 - .L_8)
	.align		4
.L_8:
        /*0028*/ 	.word	index@(triton_poi_fused__native_batch_norm_legit_no_training_add_relu_18)
        /*002c*/ 	.word	0x00000000
.L_9:


//--------------------- .nv.info.triton_poi_fused__native_batch_norm_legit_no_training_add_relu_18 --------------------------
	.section	.nv.info.triton_poi_fused__native_batch_norm_legit_no_training_add_relu_18,"",@"SHT_CUDA_INFO"
	.sectionflags	@""
	.align	4


	//----- nvinfo : EIATTR_CUDA_API_VERSION
	.align		4
        /*0000*/ 	.byte	0x04, 0x37
        /*0002*/ 	.short	(.L_11 - .L_10)
.L_10:
        /*0004*/ 	.word	0x0000007c


	//----- nvinfo : EIATTR_KPARAM_INFO
	.align		4
.L_11:
        /*0008*/ 	.byte	0x04, 0x17
        /*000a*/ 	.short	(.L_13 - .L_12)
.L_12:
        /*000c*/ 	.word	0x00000000
        /*0010*/ 	.short	0x000c
        /*0012*/ 	.short	0x0060
        /*0014*/ 	.byte	0x00, 0xf0, 0x11, 0x00


	//----- nvinfo : EIATTR_KPARAM_INFO
	.align		4
.L_13:
        /*0018*/ 	.byte	0x04, 0x17
        /*001a*/ 	.short	(.L_15 - .L_14)
.L_14:
        /*001c*/ 	.word	0x00000000
        /*0020*/ 	.short	0x000b
        /*0022*/ 	.short	0x0058
        /*0024*/ 	.byte	0x00, 0xf4, 0x21, 0x00


	//----- nvinfo : EIATTR_KPARAM_INFO
	.align		4
.L_15:
        /*0028*/ 	.byte	0x04, 0x17
        /*002a*/ 	.short	(.L_17 - .L_16)
.L_16:
        /*002c*/ 	.word	0x00000000
        /*0030*/ 	.short	0x000a
        /*0032*/ 	.short	0x0050
        /*0034*/ 	.byte	0x00, 0xf4, 0x21, 0x00


	//----- nvinfo : EIATTR_KPARAM_INFO
	.align		4
.L_17:
        /*0038*/ 	.byte	0x04, 0x17
        /*003a*/ 	.short	(.L_19 - .L_18)
.L_18:
        /*003c*/ 	.word	0x00000000
        /*0040*/ 	.short	0x0009
        /*0042*/ 	.short	0x0048
        /*0044*/ 	.byte	0x00, 0xf4, 0x21, 0x00


	//----- nvinfo : EIATTR_KPARAM_INFO
	.align		4
.L_19:
        /*0048*/ 	.byte	0x04, 0x17
        /*004a*/ 	.short	(.L_21 - .L_20)
.L_20:
        /*004c*/ 	.word	0x00000000
        /*0050*/ 	.short	0x0008
        /*0052*/ 	.short	0x0040
        /*0054*/ 	.byte	0x00, 0xf4, 0x21, 0x00


	//----- nvinfo : EIATTR_KPARAM_INFO
	.align		4
.L_21:
        /*0058*/ 	.byte	0x04, 0x17
        /*005a*/ 	.short	(.L_23 - .L_22)
.L_22:
        /*005c*/ 	.word	0x00000000
        /*0060*/ 	.short	0x0007
        /*0062*/ 	.short	0x0038
        /*0064*/ 	.byte	0x00, 0xf4, 0x21, 0x00


	//----- nvinfo : EIATTR_KPARAM_INFO
	.align		4
.L_23:
        /*0068*/ 	.byte	0x04, 0x17
        /*006a*/ 	.short	(.L_25 - .L_24)
.L_24:
        /*006c*/ 	.word	0x00000000
        /*0070*/ 	.short	0x0006
        /*0072*/ 	.short	0x0030
        /*0074*/ 	.byte	0x00, 0xf4, 0x21, 0x00


	//----- nvinfo : EIATTR_KPARAM_INFO
	.align		4
.L_25:
        /*0078*/ 	.byte	0x04, 0x17
        /*007a*/ 	.short	(.L_27 - .L_26)
.L_26:
        /*007c*/ 	.word	0x00000000
        /*0080*/ 	.short	0x0005
        /*0082*/ 	.short	0x0028
        /*0084*/ 	.byte	0x00, 0xf4, 0x21, 0x00


	//----- nvinfo : EIATTR_KPARAM_INFO
	.align		4
.L_27:
        /*0088*/ 	.byte	0x04, 0x17
        /*008a*/ 	.short	(.L_29 - .L_28)
.L_28:
        /*008c*/ 	.word	0x00000000
        /*0090*/ 	.short	0x0004
        /*0092*/ 	.short	0x0020
        /*0094*/ 	.byte	0x00, 0xf4, 0x21, 0x00


	//----- nvinfo : EIATTR_KPARAM_INFO
	.align		4
.L_29:
        /*0098*/ 	.byte	0x04, 0x17
        /*009a*/ 	.short	(.L_31 - .L_30)
.L_30:
        /*009c*/ 	.word	0x00000000
        /*00a0*/ 	.short	0x0003
        /*00a2*/ 	.short	0x0018
        /*00a4*/ 	.byte	0x00, 0xf4, 0x21, 0x00


	//----- nvinfo : EIATTR_KPARAM_INFO
	.align		4
.L_31:
        /*00a8*/ 	.byte	0x04, 0x17
        /*00aa*/ 	.short	(.L_33 - .L_32)
.L_32:
        /*00ac*/ 	.word	0x00000000
        /*00b0*/ 	.short	0x0002
        /*00b2*/ 	.short	0x0010
        /*00b4*/ 	.byte	0x00, 0xf4, 0x21, 0x00


	//----- nvinfo : EIATTR_KPARAM_INFO
	.align		4
.L_33:
        /*00b8*/ 	.byte	0x04, 0x17
        /*00ba*/ 	.short	(.L_35 - .L_34)
.L_34:
        /*00bc*/ 	.word	0x00000000
        /*00c0*/ 	.short	0x0001
        /*00c2*/ 	.short	0x0008
        /*00c4*/ 	.byte	0x00, 0xf4, 0x21, 0x00


	//----- nvinfo : EIATTR_KPARAM_INFO
	.align		4
.L_35:
        /*00c8*/ 	.byte	0x04, 0x17
        /*00ca*/ 	.short	(.L_37 - .L_36)
.L_36:
        /*00cc*/ 	.word	0x00000000
        /*00d0*/ 	.short	0x0000
        /*00d2*/ 	.short	0x0000
        /*00d4*/ 	.byte	0x00, 0xf4, 0x21, 0x00


	//----- nvinfo : EIATTR_SPARSE_MMA_MASK
	.align		4
.L_37:
        /*00d8*/ 	.byte	0x03, 0x50
        /*00da*/ 	.short	0x0000


	//----- nvinfo : EIATTR_MAXREG_COUNT
	.align		4
        /*00dc*/ 	.byte	0x03, 0x1b
        /*00de*/ 	.short	0x00ff


	//----- nvinfo : EIATTR_EXIT_INSTR_OFFSETS
	.align		4
        /*00e0*/ 	.byte	0x04, 0x1c
        /*00e2*/ 	.short	(.L_39 - .L_38)


	//   ....[0]....
.L_38:
        /*00e4*/ 	.word	0x000005e0


	//----- nvinfo : EIATTR_REQNTID
	.align		4
.L_39:
        /*00e8*/ 	.byte	0x04, 0x10
        /*00ea*/ 	.short	(.L_41 - .L_40)
.L_40:
        /*00ec*/ 	.word	0x00000080
        /*00f0*/ 	.word	0x00000001
        /*00f4*/ 	.word	0x00000001


	//----- nvinfo : EIATTR_CBANK_PARAM_SIZE
	.align		4
.L_41:
        /*00f8*/ 	.byte	0x03, 0x19
        /*00fa*/ 	.short	0x0064


	//----- nvinfo : EIATTR_PARAM_CBANK
	.align		4
        /*00fc*/ 	.byte	0x04, 0x0a
        /*00fe*/ 	.short	(.L_43 - .L_42)
	.align		4
.L_42:
        /*0100*/ 	.word	index@(.nv.constant0.triton_poi_fused__native_batch_norm_legit_no_training_add_relu_18)
        /*0104*/ 	.short	0x0210
        /*0106*/ 	.short	0x0064


	//----- nvinfo : EIATTR_SW_WAR
	.align		4
.L_43:
        /*0108*/ 	.byte	0x04, 0x36
        /*010a*/ 	.short	(.L_45 - .L_44)
.L_44:
        /*010c*/ 	.word	0x00000008
.L_45:


//--------------------- .nv.callgraph             --------------------------
	.section	.nv.callgraph,"",@"SHT_CUDA_CALLGRAPH"
	.align	4
	.sectionentsize	8
	.align		4
        /*0000*/ 	.word	0x00000000
	.align		4
        /*0004*/ 	.word	0xffffffff
	.align		4
        /*0008*/ 	.word	0x00000000
	.align		4
        /*000c*/ 	.word	0xfffffffe
	.align		4
        /*0010*/ 	.word	0x00000000
	.align		4
        /*0014*/ 	.word	0xfffffffd
	.align		4
        /*0018*/ 	.word	0x00000000
	.align		4
        /*001c*/ 	.word	0xfffffffc


//--------------------- .nv.constant4             --------------------------
	.section	.nv.constant4,"a",@progbits
	.align	8
	.align		8
.nv.constant4:
        /*0000*/ 	.dword	_$_str
	.align		8
        /*0008*/ 	.dword	_$_str_$_2


//--------------------- .text.triton_poi_fused__native_batch_norm_legit_no_training_add_relu_18 --------------------------
	.section	.text.triton_poi_fused__native_batch_norm_legit_no_training_add_relu_18,"ax",@progbits
	.align	128
        .global         triton_poi_fused__native_batch_norm_legit_no_training_add_relu_18
        .type           triton_poi_fused__native_batch_norm_legit_no_training_add_relu_18,@function
        .size           triton_poi_fused__native_batch_norm_legit_no_training_add_relu_18,(.L_x_1 - triton_poi_fused__native_batch_norm_legit_no_training_add_relu_18)
        .other          triton_poi_fused__native_batch_norm_legit_no_training_add_relu_18,@"STO_CUDA_ENTRY STV_DEFAULT"
triton_poi_fused__native_batch_norm_legit_no_training_add_relu_18:
.text.triton_poi_fused__native_batch_norm_legit_no_training_add_relu_18:
[----:B------:R-:W-:Y:S01]  /*0000*/  LDC R1, c[0x0][0x28] ;  /* 0x00000a00ff017b82 */ /* 0x000fe20000000800 */
[----:B------:R-:W1:Y:S07]  /*0010*/  S2R R0, SR_TID.X ;  /* 0x0000000000007919 */ /* 0x000e6e0000002100 */
[----:B------:R-:W2:Y:S01]  /*0020*/  LDC.64 R6, c[0x0][0x228] ;  /* 0x00008a00ff067b82 */ /* 0x000ea20000000a00 */
[----:B------:R-:W-:Y:S01]  /*0030*/  ULDC.64 UR4, c[0x0][0x208] ;  /* 0x0000820000047ab9 */ /* 0x000fe20000000a00 */
[----:B------:R-:W3:Y:S06]  /*0040*/  S2R R17, SR_CTAID.X ;  /* 0x0000000000117919 */ /* 0x000eec0000002500 */
[----:B------:R-:W4:Y:S08]  /*0050*/  LDC.64 R24, c[0x0][0x250] ;  /* 0x00009400ff187b82 */ /* 0x000f300000000a00 */
[----:B------:R-:W5:Y:S08]  /*0060*/  LDC.64 R26, c[0x0][0x218] ;  /* 0x00008600ff1a7b82 */ /* 0x000f700000000a00 */
[----:B------:R-:W4:Y:S01]  /*0070*/  LDC.64 R22, c[0x0][0x220] ;  /* 0x00008800ff167b82 */ /* 0x000f220000000a00 */
[----:B-1----:R-:W-:-:S07]  /*0080*/  SHF.L.U32 R0, R0, 0x1, RZ ;  /* 0x0000000100007819 */ /* 0x002fce00000006ff */
[----:B------:R-:W1:Y:S01]  /*0090*/  LDC.64 R20, c[0x0][0x248] ;  /* 0x00009200ff147b82 */ /* 0x000e620000000a00 */
[----:B---3--:R-:W-:Y:S02]  /*00a0*/  SHF.R.S32.HI R2, RZ, 0x17, R17 ;  /* 0x00000017ff027819 */ /* 0x008fe40000011411 */
[----:B------:R-:W-:Y:S02]  /*00b0*/  LOP3.LUT R0, R0, 0xfe, RZ, 0xc0, !PT ;  /* 0x000000fe00007812 */ /* 0x000fe400078ec0ff */
[----:B------:R-:W-:-:S03]  /*00c0*/  SGXT R2, R2, 0x1 ;  /* 0x000000010202781a */ /* 0x000fc60000000200 */
[----:B------:R-:W3:Y:S01]  /*00d0*/  LDC.64 R14, c[0x0][0x240] ;  /* 0x00009000ff0e7b82 */ /* 0x000ee20000000a00 */
[----:B------:R-:W-:-:S04]  /*00e0*/  LEA R17, R17, R0, 0x8 ;  /* 0x0000000011117211 */ /* 0x000fc800078e40ff */
[----:B------:R-:W-:-:S03]  /*00f0*/  LEA.HI R2, R2, R17, RZ, 0x4 ;  /* 0x0000001102027211 */ /* 0x000fc600078f20ff */
[----:B------:R-:W3:Y:S01]  /*0100*/  LDC.64 R12, c[0x0][0x230] ;  /* 0x00008c00ff0c7b82 */ /* 0x000ee20000000a00 */
[--C-:B------:R-:W-:Y:S02]  /*0110*/  SHF.R.S32.HI R19, RZ, 0x4, R2.reuse ;  /* 0x00000004ff137819 */ /* 0x100fe40000011402 */
[----:B------:R-:W-:-:S04]  /*0120*/  SHF.R.S32.HI R2, RZ, 0x1f, R2 ;  /* 0x0000001fff027819 */ /* 0x000fc80000011402 */
[----:B------:R-:W-:Y:S01]  /*0130*/  LEA.HI R2, R2, R19, RZ, 0x7 ;  /* 0x0000001302027211 */ /* 0x000fe200078f38ff */
[----:B------:R-:W3:Y:S03]  /*0140*/  LDC.64 R10, c[0x0][0x238] ;  /* 0x00008e00ff0a7b82 */ /* 0x000ee60000000a00 */
[----:B------:R-:W-:-:S04]  /*0150*/  LOP3.LUT R2, R2, 0xffffff80, RZ, 0xc0, !PT ;  /* 0xffffff8002027812 */ /* 0x000fc800078ec0ff */
[----:B------:R-:W-:Y:S01]  /*0160*/  IADD3 R19, R19, -R2, RZ ;  /* 0x8000000213137210 */ /* 0x000fe20007ffe0ff */
[----:B------:R-:W3:Y:S04]  /*0170*/  LDC.64 R8, c[0x0][0x258] ;  /* 0x00009600ff087b82 */ /* 0x000ee80000000a00 */
[----:B--2---:R-:W-:-:S04]  /*0180*/  IMAD.WIDE R6, R19, 0x4, R6 ;  /* 0x0000000413067825 */ /* 0x004fc800078e0206 */
[C---:B----4-:R-:W-:Y:S01]  /*0190*/  IMAD.WIDE R24, R19.reuse, 0x4, R24 ;  /* 0x0000000413187825 */ /* 0x050fe200078e0218 */
[----:B------:R5:W2:Y:S01]  /*01a0*/  LDG.E.EL R16, desc[UR4][R6.64] ;  /* 0x0000000406107981 */ /* 0x000aa2000c2e1900 */
[----:B------:R-:W4:Y:S03]  /*01b0*/  LDC.64 R4, c[0x0][0x260] ;  /* 0x00009800ff047b82 */ /* 0x000f260000000a00 */
[----:B------:R-:W2:Y:S01]  /*01c0*/  LDG.E.EL R0, desc[UR4][R24.64] ;  /* 0x0000000418007981 */ /* 0x000ea2000c2e1900 */
[----:B0-----:R-:W-:-:S04]  /*01d0*/  IMAD.WIDE R22, R19, 0x4, R22 ;  /* 0x0000000413167825 */ /* 0x001fc800078e0216 */
[----:B------:R-:W0:Y:S01]  /*01e0*/  LDC.64 R2, c[0x0][0x268] ;  /* 0x00009a00ff027b82 */ /* 0x000e220000000a00 */
[----:B-----5:R-:W-:Y:S01]  /*01f0*/  IMAD.WIDE R6, R17, 0x4, R26 ;  /* 0x0000000411067825 */ /* 0x020fe200078e021a */
[----:B------:R-:W5:Y:S03]  /*0200*/  LDG.E.EL R18, desc[UR4][R22.64] ;  /* 0x0000000416127981 */ /* 0x000f66000c2e1900 */
[----:B-1----:R-:W-:Y:S02]  /*0210*/  IMAD.WIDE R20, R19, 0x4, R20 ;  /* 0x0000000413147825 */ /* 0x002fe400078e0214 */
[----:B------:R-:W5:Y:S02]  /*0220*/  LDG.E.64 R6, desc[UR4][R6.64] ;  /* 0x0000000406067981 */ /* 0x000f64000c1e1b00 */
[----:B---3--:R-:W-:Y:S02]  /*0230*/  IMAD.WIDE R14, R17, 0x4, R14 ;  /* 0x00000004110e7825 */ /* 0x008fe400078e020e */
[----:B------:R-:W3:Y:S02]  /*0240*/  LDG.E.EL R20, desc[UR4][R20.64] ;  /* 0x0000000414147981 */ /* 0x000ee4000c2e1900 */
[----:B------:R-:W-:-:S02]  /*0250*/  IMAD.WIDE R12, R19, 0x4, R12 ;  /* 0x00000004130c7825 */ /* 0x000fc400078e020c */
[----:B------:R-:W3:Y:S02]  /*0260*/  LDG.E.64 R14, desc[UR4][R14.64] ;  /* 0x000000040e0e7981 */ /* 0x000ee4000c1e1b00 */
[C---:B------:R-:W-:Y:S02]  /*0270*/  IMAD.WIDE R10, R19.reuse, 0x4, R10 ;  /* 0x00000004130a7825 */ /* 0x040fe400078e020a */
[----:B------:R-:W3:Y:S02]  /*0280*/  LDG.E.EL R12, desc[UR4][R12.64] ;  /* 0x000000040c0c7981 */ /* 0x000ee4000c2e1900 */
[C---:B------:R-:W-:Y:S02]  /*0290*/  IMAD.WIDE R8, R19.reuse, 0x4, R8 ;  /* 0x0000000413087825 */ /* 0x040fe400078e0208 */
[----:B------:R-:W3:Y:S02]  /*02a0*/  LDG.E.EL R11, desc[UR4][R10.64] ;  /* 0x000000040a0b7981 */ /* 0x000ee4000c2e1900 */
[----:B----4-:R-:W-:-:S02]  /*02b0*/  IMAD.WIDE R4, R19, 0x4, R4 ;  /* 0x0000000413047825 */ /* 0x010fc400078e0204 */
[----:B------:R-:W4:Y:S04]  /*02c0*/  LDG.E.EL R8, desc[UR4][R8.64] ;  /* 0x0000000408087981 */ /* 0x000f28000c2e1900 */
[----:B------:R1:W4:Y:S01]  /*02d0*/  LDG.E.EL R5, desc[UR4][R4.64] ;  /* 0x0000000404057981 */ /* 0x000322000c2e1900 */
[----:B0-----:R-:W-:-:S06]  /*02e0*/  IMAD.WIDE R2, R17, 0x4, R2 ;  /* 0x0000000411027825 */ /* 0x001fcc00078e0202 */
[----:B------:R-:W4:Y:S01]  /*02f0*/  LDG.E.64 R2, desc[UR4][R2.64] ;  /* 0x0000000402027981 */ /* 0x000f22000c1e1b00 */
[----:B-1----:R-:W-:Y:S01]  /*0300*/  HFMA2.MMA R4, -RZ, RZ, 1.625, 0 ;  /* 0x3e800000ff047435 */ /* 0x002fe200000001ff */
[----:B--2---:R-:W-:-:S04]  /*0310*/  FADD R16, R16, 9.9999997473787516356e-06 ;  /* 0x3727c5ac10107421 */ /* 0x004fc80000000000 */
[----:B------:R-:W0:Y:S01]  /*0320*/  MUFU.SQRT R19, R16 ;  /* 0x0000001000137308 */ /* 0x000e220000002000 */
[----:B------:R-:W-:-:S07]  /*0330*/  FADD R0, R0, 9.9999997473787516356e-06 ;  /* 0x3727c5ac00007421 */ /* 0x000fce0000000000 */
[----:B------:R-:W1:Y:S01]  /*0340*/  MUFU.SQRT R21, R0 ;  /* 0x0000000000157308 */ /* 0x000e620000002000 */
[C---:B0-----:R-:W-:Y:S02]  /*0350*/  FSETP.GT.AND P0, PT, R19.reuse, 8.50705917302346158658e+37, PT ;  /* 0x7e8000001300780b */ /* 0x041fe40003f04000 */
[----:B------:R-:W-:Y:S02]  /*0360*/  FSETP.GEU.AND P2, PT, R19, 1.175494350822287508e-38, PT ;  /* 0x008000001300780b */ /* 0x000fe40003f4e000 */
[C---:B-1----:R-:W-:Y:S02]  /*0370*/  FSETP.GT.AND P1, PT, R21.reuse, 8.50705917302346158658e+37, PT ;  /* 0x7e8000001500780b */ /* 0x042fe40003f24000 */
[----:B------:R-:W-:-:S07]  /*0380*/  FSETP.GEU.AND P3, PT, R21, 1.175494350822287508e-38, PT ;  /* 0x008000001500780b */ /* 0x000fce0003f6e000 */
[----:B------:R-:W-:-:S04]  /*0390*/  @P0 FMUL R19, R19, 0.25 ;  /* 0x3e80000013130820 */ /* 0x000fc80000400000 */
[----:B------:R-:W-:Y:S01]  /*03a0*/  @!P2 FMUL R19, R19, 16777216 ;  /* 0x4b8000001313a820 */ /* 0x000fe20000400000 */
[----:B------:R-:W-:-:S05]  /*03b0*/  @P1 FMUL R21, R21, 0.25 ;  /* 0x3e80000015151820 */ /* 0x000fca0000400000 */
[----:B------:R-:W0:Y:S01]  /*03c0*/  MUFU.RCP R19, R19 ;  /* 0x0000001300137308 */ /* 0x000e220000001000 */
[----:B------:R-:W-:Y:S01]  /*03d0*/  @!P3 FMUL R21, R21, 16777216 ;  /* 0x4b8000001515b820 */ /* 0x000fe20000400000 */
[----:B------:R-:W-:-:S06]  /*03e0*/  FSEL R0, R4, 1, P0 ;  /* 0x3f80000004007808 */ /* 0x000fcc0000000000 */
[----:B------:R-:W1:Y:S01]  /*03f0*/  MUFU.RCP R21, R21 ;  /* 0x0000001500157308 */ /* 0x000e620000001000 */
[----:B------:R-:W-:Y:S01]  /*0400*/  FSEL R4, R4, 1, P1 ;  /* 0x3f80000004047808 */ /* 0x000fe20000800000 */
[----:B------:R-:W-:Y:S01]  /*0410*/  @!P2 FMUL R0, R0, 16777216 ;  /* 0x4b8000000000a820 */ /* 0x000fe20000400000 */
[--C-:B-----5:R-:W-:Y:S01]  /*0420*/  FADD R13, R6, -R18.reuse ;  /* 0x80000012060d7221 */ /* 0x120fe20000000000 */
[----:B------:R-:W-:Y:S02]  /*0430*/  FADD R23, R7, -R18 ;  /* 0x8000001207177221 */ /* 0x000fe40000000000 */
[----:B------:R-:W-:Y:S01]  /*0440*/  @!P3 FMUL R4, R4, 16777216 ;  /* 0x4b8000000404b820 */ /* 0x000fe20000400000 */
[----:B0-----:R-:W-:Y:S01]  /*0450*/  FMUL R0, R19, R0 ;  /* 0x0000000013007220 */ /* 0x001fe20000400000 */
[----:B------:R-:W0:Y:S01]  /*0460*/  LDC.64 R6, c[0x0][0x210] ;  /* 0x00008400ff067b82 */ /* 0x000e220000000a00 */
[--C-:B---3--:R-:W-:Y:S02]  /*0470*/  FADD R9, R14, -R20.reuse ;  /* 0x800000140e097221 */ /* 0x108fe40000000000 */
[C---:B------:R-:W-:Y:S01]  /*0480*/  FMUL R13, R0.reuse, R13 ;  /* 0x0000000d000d7220 */ /* 0x040fe20000400000 */
[----:B------:R-:W-:Y:S01]  /*0490*/  FMUL R0, R0, R23 ;  /* 0x0000001700007220 */ /* 0x000fe20000400000 */
[----:B------:R-:W-:Y:S01]  /*04a0*/  FADD R15, R15, -R20 ;  /* 0x800000140f0f7221 */ /* 0x000fe20000000000 */
[----:B-1----:R-:W-:Y:S01]  /*04b0*/  FMUL R4, R21, R4 ;  /* 0x0000000415047220 */ /* 0x002fe20000400000 */
[C-C-:B------:R-:W-:Y:S01]  /*04c0*/  FFMA R13, R12.reuse, R13, R11.reuse ;  /* 0x0000000d0c0d7223 */ /* 0x140fe2000000000b */
[----:B------:R-:W-:-:S02]  /*04d0*/  FFMA R11, R12, R0, R11 ;  /* 0x000000000c0b7223 */ /* 0x000fc4000000000b */
[C---:B------:R-:W-:Y:S01]  /*04e0*/  FMUL R9, R4.reuse, R9 ;  /* 0x0000000904097220 */ /* 0x040fe20000400000 */
[----:B------:R-:W-:Y:S01]  /*04f0*/  FMUL R4, R4, R15 ;  /* 0x0000000f04047220 */ /* 0x000fe20000400000 */
[----:B------:R-:W-:Y:S02]  /*0500*/  FADD R0, RZ, R13 ;  /* 0x0000000dff007221 */ /* 0x000fe40000000000 */
[C-C-:B----4-:R-:W-:Y:S01]  /*0510*/  FFMA R9, R8.reuse, R9, R5.reuse ;  /* 0x0000000908097223 */ /* 0x150fe20000000005 */
[----:B------:R-:W-:Y:S01]  /*0520*/  FFMA R4, R8, R4, R5 ;  /* 0x0000000408047223 */ /* 0x000fe20000000005 */
[----:B------:R-:W-:Y:S02]  /*0530*/  FADD R11, RZ, R11 ;  /* 0x0000000bff0b7221 */ /* 0x000fe40000000000 */
[----:B------:R-:W-:Y:S02]  /*0540*/  FADD R9, R9, R0 ;  /* 0x0000000009097221 */ /* 0x000fe40000000000 */
[----:B------:R-:W-:-:S03]  /*0550*/  FADD R4, R4, R11 ;  /* 0x0000000b04047221 */ /* 0x000fc60000000000 */
[----:B------:R-:W-:Y:S01]  /*0560*/  FSETP.GEU.AND P0, PT, R9, -R2, PT ;  /* 0x800000020900720b */ /* 0x000fe20003f0e000 */
[----:B------:R-:W-:Y:S01]  /*0570*/  FADD R2, R2, R9 ;  /* 0x0000000902027221 */ /* 0x000fe20000000000 */
[----:B------:R-:W-:Y:S01]  /*0580*/  FADD R0, R3, R4 ;  /* 0x0000000403007221 */ /* 0x000fe20000000000 */
[----:B------:R-:W-:Y:S01]  /*0590*/  FSETP.GEU.AND P1, PT, R4, -R3, PT ;  /* 0x800000030400720b */ /* 0x000fe20003f2e000 */
[----:B0-----:R-:W-:Y:S02]  /*05a0*/  IMAD.WIDE R6, R17, 0x4, R6 ;  /* 0x0000000411067825 */ /* 0x001fe400078e0206 */
[----:B------:R-:W-:Y:S02]  /*05b0*/  FSEL R2, R2, RZ, P0 ;  /* 0x000000ff02027208 */ /* 0x000fe40000000000 */
[----:B------:R-:W-:-:S05]  /*05c0*/  FSEL R3, R0, RZ, P1 ;  /* 0x000000ff00037208 */ /* 0x000fca0000800000 */
[----:B------:R-:W-:Y:S01]  /*05d0*/  STG.E.64 desc[UR4][R6.64], R2 ;  /* 0x0000000206007986 */ /* 0x000fe2000c101b04 */
[----:B------:R-:W-:Y:S05]  /*05e0*/  EXIT ;  /* 0x000000000000794d */ /* 0x000fea0003800000 */
.L_x_0:
[----:B------:R-:W-:-:S00]  /*05f0*/  BRA `(.L_x_0) ;  /* 0xfffffffc00fc7947 */ /* 0x000fc0000383ffff */
[----:B------:R-:W-:-:S00]  /*0600*/  NOP ;  /* 0x0000000000007918 */ /* 0x000fc00000000000 */
[----:B------:R-:W-:-:S00]  /*0610*/  NOP ;  /* 0x0000000000007918 */ /* 0x000fc00000000000 */
[----:B------:R-:W-:-:S00]  /*0620*/  NOP ;  /* 0x0000000000007918 */ /* 0x000fc00000000000 */
[----:B------:R-:W-:-:S00]  /*0630*/  NOP ;  /* 0x0000000000007918 */ /* 0x000fc00000000000 */
[----:B------:R-:W-:-:S00]  /*0640*/  NOP ;  /* 0x0000000000007918 */ /* 0x000fc00000000000 */
[----:B------:R-:W-:-:S00]  /*0650*/  NOP ;  /* 0x0000000000007918 */ /* 0x000fc00000000000 */
[----:B------:R-:W-:-:S00]  /*0660*/  NOP ;  /* 0x0000000000007918 */ /* 0x000fc00000000000 */
[----:B------:R-:W-:-:S00]  /*0670*/  NOP ;  /* 0x0000000000007918 */ /* 0x000fc00000000000 */
.L_x_1:


//--------------------- .nv.global.init           --------------------------
	.section	.nv.global.init,"aw",@progbits
.nv.global.init:
	.type		_$_str,@object
	.size		_$_str,(_$_str_$_2 - _$_str)
_$_str:
        /*0000*/ 	.byte	0x5f, 0x5f, 0x43, 0x55, 0x44, 0x41, 0x5f, 0x46, 0x54, 0x5a, 0x00
	.type		_$_str_$_2,@object
	.size		_$_str_$_2,(.L_1 - _$_str_$_2)
_$_str_$_2:
        /*000b*/ 	.byte	0x5f, 0x5f, 0x43, 0x55, 0x44, 0x41, 0x5f, 0x50, 0x52, 0x45, 0x43, 0x5f, 0x53, 0x51, 0x52, 0x54
        /*001b*/ 	.byte	0x00
.L_1:


//--------------------- .nv.constant0.triton_poi_fused__native_batch_norm_legit_no_training_add_relu_18 --------------------------
	.section	.nv.constant0.triton_poi_fused__native_batch_norm_legit_no_training_add_relu_18,"a",@progbits
	.sectionflags	@""
	.align	4
.nv.constant0.triton_poi_fused__native_batch_norm_legit_no_training_add_relu_18:
	.zero		628
